//
// Generated by NVIDIA NVVM Compiler
//
// Compiler Build ID: CL-36424714
// Cuda compilation tools, release 13.0, V13.0.88
// Based on NVVM 20.0.0
//

.version 9.0
.target sm_100
.address_size 64

	// .globl	_Z25computeSmallestSquaresGPUPKfS0_iPdS1_S1_S1_
.extern .shared .align 16 .b8 shared[];

.visible .entry _Z25computeSmallestSquaresGPUPKfS0_iPdS1_S1_S1_(
	.param .u64 .ptr .align 1 _Z25computeSmallestSquaresGPUPKfS0_iPdS1_S1_S1__param_0,
	.param .u64 .ptr .align 1 _Z25computeSmallestSquaresGPUPKfS0_iPdS1_S1_S1__param_1,
	.param .u32 _Z25computeSmallestSquaresGPUPKfS0_iPdS1_S1_S1__param_2,
	.param .u64 .ptr .align 1 _Z25computeSmallestSquaresGPUPKfS0_iPdS1_S1_S1__param_3,
	.param .u64 .ptr .align 1 _Z25computeSmallestSquaresGPUPKfS0_iPdS1_S1_S1__param_4,
	.param .u64 .ptr .align 1 _Z25computeSmallestSquaresGPUPKfS0_iPdS1_S1_S1__param_5,
	.param .u64 .ptr .align 1 _Z25computeSmallestSquaresGPUPKfS0_iPdS1_S1_S1__param_6
)
{
	.reg .pred 	%p<6>;
	.reg .b32 	%r<26>;
	.reg .b32 	%f<3>;
	.reg .b64 	%rd<22>;
	.reg .b64 	%fd<21>;

	ld.param.u64 	%rd1, [_Z25computeSmallestSquaresGPUPKfS0_iPdS1_S1_S1__param_0];
	ld.param.u64 	%rd2, [_Z25computeSmallestSquaresGPUPKfS0_iPdS1_S1_S1__param_1];
	ld.param.u32 	%r13, [_Z25computeSmallestSquaresGPUPKfS0_iPdS1_S1_S1__param_2];
	ld.param.u64 	%rd3, [_Z25computeSmallestSquaresGPUPKfS0_iPdS1_S1_S1__param_3];
	ld.param.u64 	%rd4, [_Z25computeSmallestSquaresGPUPKfS0_iPdS1_S1_S1__param_4];
	ld.param.u64 	%rd5, [_Z25computeSmallestSquaresGPUPKfS0_iPdS1_S1_S1__param_5];
	ld.param.u64 	%rd6, [_Z25computeSmallestSquaresGPUPKfS0_iPdS1_S1_S1__param_6];
	mov.u32 	%r1, %ctaid.x;
	mov.u32 	%r25, %ntid.x;
	mov.u32 	%r3, %tid.x;
	mad.lo.s32 	%r4, %r1, %r25, %r3;
	shl.b32 	%r14, %r25, 3;
	mov.u32 	%r15, shared;
	add.s32 	%r5, %r15, %r14;
	shl.b32 	%r6, %r25, 4;
	setp.ge.s32 	%p1, %r4, %r13;
	shl.b32 	%r16, %r3, 3;
	add.s32 	%r7, %r15, %r16;
	add.s32 	%r8, %r5, %r16;
	add.s32 	%r9, %r7, %r6;
	add.s32 	%r10, %r8, %r6;
	@%p1 bra 	$L__BB0_2;
	cvta.to.global.u64 	%rd8, %rd1;
	cvta.to.global.u64 	%rd9, %rd2;
	mul.wide.s32 	%rd10, %r4, 4;
	add.s64 	%rd11, %rd8, %rd10;
	ld.global.f32 	%f1, [%rd11];
	cvt.f64.f32 	%fd1, %f1;
	add.s64 	%rd12, %rd9, %rd10;
	ld.global.f32 	%f2, [%rd12];
	cvt.f64.f32 	%fd2, %f2;
	st.shared.f64 	[%r7], %fd1;
	st.shared.f64 	[%r8], %fd2;
	mul.f64 	%fd3, %fd1, %fd2;
	st.shared.f64 	[%r9], %fd3;
	mul.f64 	%fd4, %fd1, %fd1;
	st.shared.f64 	[%r10], %fd4;
	bra.uni 	$L__BB0_3;
$L__BB0_2:
	mov.b64 	%rd7, 0;
	st.shared.u64 	[%r7], %rd7;
	st.shared.u64 	[%r8], %rd7;
	st.shared.u64 	[%r9], %rd7;
	st.shared.u64 	[%r10], %rd7;
$L__BB0_3:
	bar.sync 	0;
	setp.lt.u32 	%p2, %r25, 2;
	@%p2 bra 	$L__BB0_7;
$L__BB0_4:
	shr.u32 	%r12, %r25, 1;
	setp.ge.u32 	%p3, %r3, %r12;
	@%p3 bra 	$L__BB0_6;
	shl.b32 	%r17, %r12, 3;
	add.s32 	%r18, %r7, %r17;
	ld.shared.f64 	%fd5, [%r18];
	ld.shared.f64 	%fd6, [%r7];
	add.f64 	%fd7, %fd5, %fd6;
	st.shared.f64 	[%r7], %fd7;
	add.s32 	%r19, %r8, %r17;
	ld.shared.f64 	%fd8, [%r19];
	ld.shared.f64 	%fd9, [%r8];
	add.f64 	%fd10, %fd8, %fd9;
	st.shared.f64 	[%r8], %fd10;
	add.s32 	%r20, %r18, %r6;
	ld.shared.f64 	%fd11, [%r20];
	ld.shared.f64 	%fd12, [%r9];
	add.f64 	%fd13, %fd11, %fd12;
	st.shared.f64 	[%r9], %fd13;
	add.s32 	%r21, %r19, %r6;
	ld.shared.f64 	%fd14, [%r21];
	ld.shared.f64 	%fd15, [%r10];
	add.f64 	%fd16, %fd14, %fd15;
	st.shared.f64 	[%r10], %fd16;
$L__BB0_6:
	bar.sync 	0;
	setp.gt.u32 	%p4, %r25, 3;
	mov.u32 	%r25, %r12;
	@%p4 bra 	$L__BB0_4;
$L__BB0_7:
	setp.ne.s32 	%p5, %r3, 0;
	@%p5 bra 	$L__BB0_9;
	add.s32 	%r23, %r5, %r14;
	ld.shared.f64 	%fd17, [shared];
	cvta.to.global.u64 	%rd13, %rd3;
	mul.wide.u32 	%rd14, %r1, 8;
	add.s64 	%rd15, %rd13, %rd14;
	st.global.f64 	[%rd15], %fd17;
	ld.shared.f64 	%fd18, [%r5];
	cvta.to.global.u64 	%rd16, %rd4;
	add.s64 	%rd17, %rd16, %rd14;
	st.global.f64 	[%rd17], %fd18;
	ld.shared.f64 	%fd19, [%r23];
	cvta.to.global.u64 	%rd18, %rd5;
	add.s64 	%rd19, %rd18, %rd14;
	st.global.f64 	[%rd19], %fd19;
	add.s32 	%r24, %r23, %r14;
	ld.shared.f64 	%fd20, [%r24];
	cvta.to.global.u64 	%rd20, %rd6;
	add.s64 	%rd21, %rd20, %rd14;
	st.global.f64 	[%rd21], %fd20;
$L__BB0_9:
	ret;

}


// ===== COMPILED SASS (sm_100) =====

	.target	sm_100

	.elftype	@"ET_EXEC"


//--------------------- .note.nv.tkinfo           --------------------------
	.section	.note.nv.tkinfo,"",@"SHT_NOTE"
	.sectionflags	@"SHF_NOTE_NV_TKINFO"
	.tkinfo
        /*0018*/ 	.word	0x00000002
        /*0030*/ 	.string	""
        /*0030*/ 	.string	"ptxas"
        /*0030*/ 	.string	"Cuda compilation tools, release 13.0, V13.0.88"
        /*0030*/ 	.string	"Build cuda_13.0.r13.0/compiler.36424714_0"
        /*0030*/ 	.string	"-arch sm_100 -m 64 "



//--------------------- .note.nv.cuinfo           --------------------------
	.section	.note.nv.cuinfo,"",@"SHT_NOTE"
	.sectionflags	@"SHF_NOTE_NV_CUINFO"
        /*0018*/ 	.short	0x0002
        /*001a*/ 	.short	0x0064
        /*001c*/ 	.short	0x0082
	.zero		2


//--------------------- .nv.info                  --------------------------
	.section	.nv.info,"",@"SHT_CUDA_INFO"
	.align	4


	//----- nvinfo : EIATTR_REGCOUNT
	.align		4
        /*0000*/ 	.byte	0x04, 0x2f
        /*0002*/ 	.short	(.L_1 - .L_0)
	.align		4
.L_0:
        /*0004*/ 	.word	index@(_Z25computeSmallestSquaresGPUPKfS0_iPdS1_S1_S1_)
        /*0008*/ 	.word	0x00000018


	//----- nvinfo : EIATTR_FRAME_SIZE
	.align		4
.L_1:
        /*000c*/ 	.byte	0x04, 0x11
        /*000e*/ 	.short	(.L_3 - .L_2)
	.align		4
.L_2:
        /*0010*/ 	.word	index@(_Z25computeSmallestSquaresGPUPKfS0_iPdS1_S1_S1_)
        /*0014*/ 	.word	0x00000000


	//----- nvinfo : EIATTR_MIN_STACK_SIZE
	.align		4
.L_3:
        /*0018*/ 	.byte	0x04, 0x12
        /*001a*/ 	.short	(.L_5 - .L_4)
	.align		4
.L_4:
        /*001c*/ 	.word	index@(_Z25computeSmallestSquaresGPUPKfS0_iPdS1_S1_S1_)
        /*0020*/ 	.word	0x00000000
.L_5:


//--------------------- .nv.compat                --------------------------
	.section	.nv.compat,"",@"SHT_CUDA_COMPAT_INFO"
	.align	4
        /*0000*/ 	.byte	0x02, 0x09, 0x00, 0x00, 0x02, 0x02, 0x01, 0x00, 0x02, 0x05, 0x05, 0x00, 0x03, 0x07, 0x01, 0x01
        /*0010*/ 	.byte	0x02, 0x03, 0x00, 0x00, 0x02, 0x06, 0x01, 0x00, 0x04, 0x0b, 0x08, 0x00, 0x01, 0x00, 0x00, 0x00
        /*0020*/ 	.byte	0x00, 0x00, 0x00, 0x00


//--------------------- .nv.info._Z25computeSmallestSquaresGPUPKfS0_iPdS1_S1_S1_ --------------------------
	.section	.nv.info._Z25computeSmallestSquaresGPUPKfS0_iPdS1_S1_S1_,"",@"SHT_CUDA_INFO"
	.sectionflags	@""
	.align	4


	//----- nvinfo : EIATTR_CUDA_API_VERSION
	.align		4
        /*0000*/ 	.byte	0x04, 0x37
        /*0002*/ 	.short	(.L_7 - .L_6)
.L_6:
        /*0004*/ 	.word	0x00000082


	//----- nvinfo : EIATTR_KPARAM_INFO
	.align		4
.L_7:
        /*0008*/ 	.byte	0x04, 0x17
        /*000a*/ 	.short	(.L_9 - .L_8)
.L_8:
        /*000c*/ 	.word	0x00000000
        /*0010*/ 	.short	0x0006
        /*0012*/ 	.short	0x0030
        /*0014*/ 	.byte	0x00, 0xf5, 0x21, 0x00


	//----- nvinfo : EIATTR_KPARAM_INFO
	.align		4
.L_9:
        /*0018*/ 	.byte	0x04, 0x17
        /*001a*/ 	.short	(.L_11 - .L_10)
.L_10:
        /*001c*/ 	.word	0x00000000
        /*0020*/ 	.short	0x0005
        /*0022*/ 	.short	0x0028
        /*0024*/ 	.byte	0x00, 0xf5, 0x21, 0x00


	//----- nvinfo : EIATTR_KPARAM_INFO
	.align		4
.L_11:
        /*0028*/ 	.byte	0x04, 0x17
        /*002a*/ 	.short	(.L_13 - .L_12)
.L_12:
        /*002c*/ 	.word	0x00000000
        /*0030*/ 	.short	0x0004
        /*0032*/ 	.short	0x0020
        /*0034*/ 	.byte	0x00, 0xf5, 0x21, 0x00


	//----- nvinfo : EIATTR_KPARAM_INFO
	.align		4
.L_13:
        /*0038*/ 	.byte	0x04, 0x17
        /*003a*/ 	.short	(.L_15 - .L_14)
.L_14:
        /*003c*/ 	.word	0x00000000
        /*0040*/ 	.short	0x0003
        /*0042*/ 	.short	0x0018
        /*0044*/ 	.byte	0x00, 0xf5, 0x21, 0x00


	//----- nvinfo : EIATTR_KPARAM_INFO
	.align		4
.L_15:
        /*0048*/ 	.byte	0x04, 0x17
        /*004a*/ 	.short	(.L_17 - .L_16)
.L_16:
        /*004c*/ 	.word	0x00000000
        /*0050*/ 	.short	0x0002
        /*0052*/ 	.short	0x0010
        /*0054*/ 	.byte	0x00, 0xf0, 0x11, 0x00


	//----- nvinfo : EIATTR_KPARAM_INFO
	.align		4
.L_17:
        /*0058*/ 	.byte	0x04, 0x17
        /*005a*/ 	.short	(.L_19 - .L_18)
.L_18:
        /*005c*/ 	.word	0x00000000
        /*0060*/ 	.short	0x0001
        /*0062*/ 	.short	0x0008
        /*0064*/ 	.byte	0x00, 0xf5, 0x21, 0x00


	//----- nvinfo : EIATTR_KPARAM_INFO
	.align		4
.L_19:
        /*0068*/ 	.byte	0x04, 0x17
        /*006a*/ 	.short	(.L_21 - .L_20)
.L_20:
        /*006c*/ 	.word	0x00000000
        /*0070*/ 	.short	0x0000
        /*0072*/ 	.short	0x0000
        /*0074*/ 	.byte	0x00, 0xf5, 0x21, 0x00


	//----- nvinfo : EIATTR_SPARSE_MMA_MASK
	.align		4
.L_21:
        /*0078*/ 	.byte	0x03, 0x50
        /*007a*/ 	.short	0x0000


	//----- nvinfo : EIATTR_MAXREG_COUNT
	.align		4
        /*007c*/ 	.byte	0x03, 0x1b
        /*007e*/ 	.short	0x00ff


	//----- nvinfo : EIATTR_NUM_BARRIERS
	.align		4
        /*0080*/ 	.byte	0x02, 0x4c
        /*0082*/ 	.byte	0x01
	.zero		1


	//----- nvinfo : EIATTR_MERCURY_ISA_VERSION
	.align		4
        /*0084*/ 	.byte	0x03, 0x5f
        /*0086*/ 	.short	0x0101


	//----- nvinfo : EIATTR_VRC_CTA_INIT_COUNT
	.align		4
        /*0088*/ 	.byte	0x02, 0x4a
	.zero		1
	.zero		1


	//----- nvinfo : EIATTR_EXIT_INSTR_OFFSETS
	.align		4
        /*008c*/ 	.byte	0x04, 0x1c
        /*008e*/ 	.short	(.L_23 - .L_22)


	//   ....[0]....
.L_22:
        /*0090*/ 	.word	0x00000440


	//   ....[1]....
        /*0094*/ 	.word	0x000005a0


	//----- nvinfo : EIATTR_CRS_STACK_SIZE
	.align		4
.L_23:
        /*0098*/ 	.byte	0x04, 0x1e
        /*009a*/ 	.short	(.L_25 - .L_24)
.L_24:
        /*009c*/ 	.word	0x00000000


	//----- nvinfo : EIATTR_CBANK_PARAM_SIZE
	.align		4
.L_25:
        /*00a0*/ 	.byte	0x03, 0x19
        /*00a2*/ 	.short	0x0038


	//----- nvinfo : EIATTR_PARAM_CBANK
	.align		4
        /*00a4*/ 	.byte	0x04, 0x0a
        /*00a6*/ 	.short	(.L_27 - .L_26)
	.align		4
.L_26:
        /*00a8*/ 	.word	index@(.nv.constant0._Z25computeSmallestSquaresGPUPKfS0_iPdS1_S1_S1_)
        /*00ac*/ 	.short	0x0380
        /*00ae*/ 	.short	0x0038


	//----- nvinfo : EIATTR_SW_WAR
	.align		4
.L_27:
        /*00b0*/ 	.byte	0x04, 0x36
        /*00b2*/ 	.short	(.L_29 - .L_28)
.L_28:
        /*00b4*/ 	.word	0x00000008
.L_29:


//--------------------- .nv.callgraph             --------------------------
	.section	.nv.callgraph,"",@"SHT_CUDA_CALLGRAPH"
	.align	4
	.sectionentsize	8
	.align		4
        /*0000*/ 	.word	0x00000000
	.align		4
        /*0004*/ 	.word	0xffffffff
	.align		4
        /*0008*/ 	.word	0x00000000
	.align		4
        /*000c*/ 	.word	0xfffffffe
	.align		4
        /*0010*/ 	.word	0x00000000
	.align		4
        /*0014*/ 	.word	0xfffffffd
	.align		4
        /*0018*/ 	.word	0x00000000
	.align		4
        /*001c*/ 	.word	0xfffffffc


//--------------------- .text._Z25computeSmallestSquaresGPUPKfS0_iPdS1_S1_S1_ --------------------------
	.section	.text._Z25computeSmallestSquaresGPUPKfS0_iPdS1_S1_S1_,"ax",@progbits
	.align	128
        .global         _Z25computeSmallestSquaresGPUPKfS0_iPdS1_S1_S1_
        .type           _Z25computeSmallestSquaresGPUPKfS0_iPdS1_S1_S1_,@function
        .size           _Z25computeSmallestSquaresGPUPKfS0_iPdS1_S1_S1_,(.L_x_5 - _Z25computeSmallestSquaresGPUPKfS0_iPdS1_S1_S1_)
        .other          _Z25computeSmallestSquaresGPUPKfS0_iPdS1_S1_S1_,@"STO_CUDA_ENTRY STV_DEFAULT"
_Z25computeSmallestSquaresGPUPKfS0_iPdS1_S1_S1_:
.text._Z25computeSmallestSquaresGPUPKfS0_iPdS1_S1_S1_:
[----:B------:R-:W-:Y:S01]  /*0000*/  LDC R1, c[0x0][0x37c] ;  /* 0x0000df00ff017b82 */ /* 0x000fe20000000800 */
[----:B------:R-:W0:Y:S07]  /*0010*/  S2R R0, SR_CTAID.X ;  /* 0x0000000000007919 */ /* 0x000e2e0000002500 */
[----:B------:R-:W0:Y:S01]  /*0020*/  LDC R2, c[0x0][0x360] ;  /* 0x0000d800ff027b82 */ /* 0x000e220000000800 */
[----:B------:R-:W1:Y:S01]  /*0030*/  LDCU UR4, c[0x0][0x390] ;  /* 0x00007200ff0477ac */ /* 0x000e620008000800 */
[----:B------:R-:W0:Y:S01]  /*0040*/  S2R R3, SR_TID.X ;  /* 0x0000000000037919 */ /* 0x000e220000002100 */
[----:B------:R-:W2:Y:S05]  /*0050*/  LDCU.64 UR6, c[0x0][0x358] ;  /* 0x00006b00ff0677ac */ /* 0x000eaa0008000a00 */
[----:B------:R-:W3:Y:S08]  /*0060*/  LDC.64 R8, c[0x0][0x380] ;  /* 0x0000e000ff087b82 */ /* 0x000ef00000000a00 */
[----:B------:R-:W4:Y:S01]  /*0070*/  LDC.64 R14, c[0x0][0x388] ;  /* 0x0000e200ff0e7b82 */ /* 0x000f220000000a00 */
[----:B0-----:R-:W-:-:S05]  /*0080*/  IMAD R5, R0, R2, R3 ;  /* 0x0000000200057224 */ /* 0x001fca00078e0203 */
[----:B-1----:R-:W-:-:S13]  /*0090*/  ISETP.GE.AND P0, PT, R5, UR4, PT ;  /* 0x0000000405007c0c */ /* 0x002fda000bf06270 */
[----:B---3--:R-:W-:-:S04]  /*00a0*/  @!P0 IMAD.WIDE R8, R5, 0x4, R8 ;  /* 0x0000000405088825 */ /* 0x008fc800078e0208 */
[----:B----4-:R-:W-:Y:S02]  /*00b0*/  @!P0 IMAD.WIDE R14, R5, 0x4, R14 ;  /* 0x00000004050e8825 */ /* 0x010fe400078e020e */
[----:B--2---:R0:W2:Y:S04]  /*00c0*/  @!P0 LDG.E R9, desc[UR6][R8.64] ;  /* 0x0000000608098981 */ /* 0x0040a8000c1e1900 */
[----:B------:R-:W3:Y:S01]  /*00d0*/  @!P0 LDG.E R12, desc[UR6][R14.64] ;  /* 0x000000060e0c8981 */ /* 0x000ee2000c1e1900 */
[----:B------:R-:W-:Y:S01]  /*00e0*/  MOV R4, 0x400 ;  /* 0x0000040000047802 */ /* 0x000fe20000000f00 */
[----:B------:R-:W1:Y:S03]  /*00f0*/  S2R R5, SR_CgaCtaId ;  /* 0x0000000000057919 */ /* 0x000e660000008800 */
[----:B-1----:R-:W-:-:S05]  /*0100*/  LEA R5, R5, R4, 0x18 ;  /* 0x0000000405057211 */ /* 0x002fca00078ec0ff */
[----:B------:R-:W-:Y:S01]  /*0110*/  IMAD R4, R2, 0x8, R5 ;  /* 0x0000000802047824 */ /* 0x000fe200078e0205 */
[----:B------:R-:W-:-:S03]  /*0120*/  LEA R5, R3, R5, 0x3 ;  /* 0x0000000503057211 */ /* 0x000fc600078e18ff */
[----:B------:R-:W-:Y:S01]  /*0130*/  IMAD R7, R3, 0x8, R4 ;  /* 0x0000000803077824 */ /* 0x000fe200078e0204 */
[----:B------:R-:W-:-:S03]  /*0140*/  LEA R6, R2, R5, 0x4 ;  /* 0x0000000502067211 */ /* 0x000fc600078e20ff */
[----:B0-----:R-:W-:Y:S01]  /*0150*/  IMAD R8, R2, 0x10, R7 ;  /* 0x0000001002087824 */ /* 0x001fe200078e0207 */
[----:B--2---:R0:W1:Y:S08]  /*0160*/  @!P0 F2F.F64.F32 R10, R9 ;  /* 0x00000009000a8310 */ /* 0x0040700000201800 */
[----:B---3--:R-:W2:Y:S01]  /*0170*/  @!P0 F2F.F64.F32 R12, R12 ;  /* 0x0000000c000c8310 */ /* 0x008ea20000201800 */
[----:B0-----:R-:W-:Y:S01]  /*0180*/  MOV R9, R2 ;  /* 0x0000000200097202 */ /* 0x001fe20000000f00 */
[C---:B-1----:R-:W-:Y:S01]  /*0190*/  @!P0 DMUL R18, R10.reuse, R10 ;  /* 0x0000000a0a128228 */ /* 0x042fe20000000000 */
[----:B------:R0:W-:Y:S01]  /*01a0*/  @!P0 STS.64 [R5], R10 ;  /* 0x0000000a05008388 */ /* 0x0001e20000000a00 */
[----:B--2---:R-:W-:-:S03]  /*01b0*/  @!P0 DMUL R16, R10, R12 ;  /* 0x0000000c0a108228 */ /* 0x004fc60000000000 */
[----:B------:R0:W-:Y:S04]  /*01c0*/  @!P0 STS.64 [R7], R12 ;  /* 0x0000000c07008388 */ /* 0x0001e80000000a00 */
[----:B------:R0:W-:Y:S04]  /*01d0*/  @!P0 STS.64 [R6], R16 ;  /* 0x0000001006008388 */ /* 0x0001e80000000a00 */
[----:B------:R0:W-:Y:S04]  /*01e0*/  @!P0 STS.64 [R8], R18 ;  /* 0x0000001208008388 */ /* 0x0001e80000000a00 */
[----:B------:R0:W-:Y:S04]  /*01f0*/  @P0 STS.64 [R5], RZ ;  /* 0x000000ff05000388 */ /* 0x0001e80000000a00 */
[----:B------:R0:W-:Y:S04]  /*0200*/  @P0 STS.64 [R7], RZ ;  /* 0x000000ff07000388 */ /* 0x0001e80000000a00 */
[----:B------:R0:W-:Y:S04]  /*0210*/  @P0 STS.64 [R6], RZ ;  /* 0x000000ff06000388 */ /* 0x0001e80000000a00 */
[----:B------:R0:W-:Y:S01]  /*0220*/  @P0 STS.64 [R8], RZ ;  /* 0x000000ff08000388 */ /* 0x0001e20000000a00 */
[----:B------:R-:W-:Y:S01]  /*0230*/  BAR.SYNC.DEFER_BLOCKING 0x0 ;  /* 0x0000000000007b1d */ /* 0x000fe20000010000 */
[----:B------:R-:W-:-:S13]  /*0240*/  ISETP.GE.U32.AND P0, PT, R9, 0x2, PT ;  /* 0x000000020900780c */ /* 0x000fda0003f06070 */
[----:B0-----:R-:W-:Y:S05]  /*0250*/  @!P0 BRA `(.L_x_0) ;  /* 0x0000000000748947 */ /* 0x001fea0003800000 */
.L_x_3:
[----:B------:R-:W-:Y:S01]  /*0260*/  SHF.R.U32.HI R10, RZ, 0x1, R9 ;  /* 0x00000001ff0a7819 */ /* 0x000fe20000011609 */
[----:B------:R-:W-:Y:S03]  /*0270*/  BSSY.RECONVERGENT B0, `(.L_x_1) ;  /* 0x0000017000007945 */ /* 0x000fe60003800200 */
[----:B------:R-:W-:-:S13]  /*0280*/  ISETP.GE.U32.AND P0, PT, R3, R10, PT ;  /* 0x0000000a0300720c */ /* 0x000fda0003f06070 */
[----:B0-----:R-:W-:Y:S05]  /*0290*/  @P0 BRA `(.L_x_2) ;  /* 0x0000000000500947 */ /* 0x001fea0003800000 */
[C---:B------:R-:W-:Y:S01]  /*02a0*/  IMAD R11, R10.reuse, 0x8, R5 ;  /* 0x000000080a0b7824 */ /* 0x040fe200078e0205 */
[----:B------:R-:W-:Y:S01]  /*02b0*/  LDS.64 R14, [R5] ;  /* 0x00000000050e7984 */ /* 0x000fe20000000a00 */
[----:B------:R-:W-:Y:S02]  /*02c0*/  LEA R21, R10, R7, 0x3 ;  /* 0x000000070a157211 */ /* 0x000fe400078e18ff */
[C---:B------:R-:W-:Y:S01]  /*02d0*/  IMAD R20, R2.reuse, 0x10, R11 ;  /* 0x0000001002147824 */ /* 0x040fe200078e020b */
[----:B------:R0:W1:Y:S02]  /*02e0*/  LDS.64 R12, [R11] ;  /* 0x000000000b0c7984 */ /* 0x0000640000000a00 */
[----:B0-----:R-:W-:Y:S01]  /*02f0*/  LEA R11, R2, R21, 0x4 ;  /* 0x00000015020b7211 */ /* 0x001fe200078e20ff */
[----:B-1----:R-:W-:-:S07]  /*0300*/  DADD R12, R12, R14 ;  /* 0x000000000c0c7229 */ /* 0x002fce000000000e */
[----:B------:R-:W-:Y:S04]  /*0310*/  STS.64 [R5], R12 ;  /* 0x0000000c05007388 */ /* 0x000fe80000000a00 */
[----:B------:R-:W-:Y:S04]  /*0320*/  LDS.64 R16, [R7] ;  /* 0x0000000007107984 */ /* 0x000fe80000000a00 */
[----:B------:R-:W0:Y:S02]  /*0330*/  LDS.64 R14, [R21] ;  /* 0x00000000150e7984 */ /* 0x000e240000000a00 */
[----:B0-----:R-:W-:-:S07]  /*0340*/  DADD R14, R14, R16 ;  /* 0x000000000e0e7229 */ /* 0x001fce0000000010 */
        /* <DEDUP_REMOVED lines=8> */
[----:B------:R0:W-:Y:S04]  /*03d0*/  STS.64 [R8], R12 ;  /* 0x0000000c08007388 */ /* 0x0001e80000000a00 */
.L_x_2:
[----:B------:R-:W-:Y:S05]  /*03e0*/  BSYNC.RECONVERGENT B0 ;  /* 0x0000000000007941 */ /* 0x000fea0003800200 */
.L_x_1:
[----:B------:R-:W-:Y:S01]  /*03f0*/  BAR.SYNC.DEFER_BLOCKING 0x0 ;  /* 0x0000000000007b1d */ /* 0x000fe20000010000 */
[----:B------:R-:W-:Y:S01]  /*0400*/  ISETP.GT.U32.AND P0, PT, R9, 0x3, PT ;  /* 0x000000030900780c */ /* 0x000fe20003f04070 */
[----:B------:R-:W-:-:S12]  /*0410*/  IMAD.MOV.U32 R9, RZ, RZ, R10 ;  /* 0x000000ffff097224 */ /* 0x000fd800078e000a */
[----:B------:R-:W-:Y:S05]  /*0420*/  @P0 BRA `(.L_x_3) ;  /* 0xfffffffc008c0947 */ /* 0x000fea000383ffff */
.L_x_0:
[----:B------:R-:W-:-:S13]  /*0430*/  ISETP.NE.AND P0, PT, R3, RZ, PT ;  /* 0x000000ff0300720c */ /* 0x000fda0003f05270 */
[----:B------:R-:W-:Y:S05]  /*0440*/  @P0 EXIT ;  /* 0x000000000000094d */ /* 0x000fea0003800000 */
[----:B------:R-:W1:Y:S01]  /*0450*/  S2UR UR5, SR_CgaCtaId ;  /* 0x00000000000579c3 */ /* 0x000e620000008800 */
[----:B------:R-:W-:Y:S01]  /*0460*/  UMOV UR4, 0x400 ;  /* 0x0000040000047882 */ /* 0x000fe20000000000 */
[C---:B------:R-:W-:Y:S02]  /*0470*/  LEA R11, R2.reuse, R4, 0x3 ;  /* 0x00000004020b7211 */ /* 0x040fe400078e18ff */
[----:B------:R-:W-:Y:S03]  /*0480*/  LDS.64 R4, [R4] ;  /* 0x0000000004047984 */ /* 0x000fe60000000a00 */
[----:B------:R-:W-:Y:S01]  /*0490*/  IMAD R14, R2, 0x8, R11 ;  /* 0x00000008020e7824 */ /* 0x000fe200078e020b */
[----:B------:R-:W2:Y:S01]  /*04a0*/  LDC.64 R6, c[0x0][0x398] ;  /* 0x0000e600ff067b82 */ /* 0x000ea20000000a00 */
[----:B------:R-:W-:Y:S04]  /*04b0*/  LDS.64 R10, [R11] ;  /* 0x000000000b0a7984 */ /* 0x000fe80000000a00 */
[----:B------:R-:W-:Y:S03]  /*04c0*/  LDS.64 R14, [R14] ;  /* 0x000000000e0e7984 */ /* 0x000fe60000000a00 */
[----:B0-----:R-:W0:Y:S01]  /*04d0*/  LDC.64 R8, c[0x0][0x3a0] ;  /* 0x0000e800ff087b82 */ /* 0x001e220000000a00 */
[----:B-1----:R-:W-:-:S07]  /*04e0*/  ULEA UR4, UR5, UR4, 0x18 ;  /* 0x0000000405047291 */ /* 0x002fce000f8ec0ff */
[----:B------:R-:W1:Y:S01]  /*04f0*/  LDC.64 R12, c[0x0][0x3a8] ;  /* 0x0000ea00ff0c7b82 */ /* 0x000e620000000a00 */
[C---:B--2---:R-:W-:Y:S01]  /*0500*/  IMAD.WIDE.U32 R6, R0.reuse, 0x8, R6 ;  /* 0x0000000800067825 */ /* 0x044fe200078e0006 */
[----:B------:R-:W2:Y:S06]  /*0510*/  LDS.64 R2, [UR4] ;  /* 0x00000004ff027984 */ /* 0x000eac0008000a00 */
[----:B------:R-:W3:Y:S01]  /*0520*/  LDC.64 R16, c[0x0][0x3b0] ;  /* 0x0000ec00ff107b82 */ /* 0x000ee20000000a00 */
[----:B0-----:R-:W-:-:S04]  /*0530*/  IMAD.WIDE.U32 R8, R0, 0x8, R8 ;  /* 0x0000000800087825 */ /* 0x001fc800078e0008 */
[----:B-1----:R-:W-:-:S04]  /*0540*/  IMAD.WIDE.U32 R12, R0, 0x8, R12 ;  /* 0x00000008000c7825 */ /* 0x002fc800078e000c */
[----:B---3--:R-:W-:Y:S01]  /*0550*/  IMAD.WIDE.U32 R16, R0, 0x8, R16 ;  /* 0x0000000800107825 */ /* 0x008fe200078e0010 */
[----:B--2---:R-:W-:Y:S04]  /*0560*/  STG.E.64 desc[UR6][R6.64], R2 ;  /* 0x0000000206007986 */ /* 0x004fe8000c101b06 */
[----:B------:R-:W-:Y:S04]  /*0570*/  STG.E.64 desc[UR6][R8.64], R4 ;  /* 0x0000000408007986 */ /* 0x000fe8000c101b06 */
[----:B------:R-:W-:Y:S04]  /*0580*/  STG.E.64 desc[UR6][R12.64], R10 ;  /* 0x0000000a0c007986 */ /* 0x000fe8000c101b06 */
[----:B------:R-:W-:Y:S01]  /*0590*/  STG.E.64 desc[UR6][R16.64], R14 ;  /* 0x0000000e10007986 */ /* 0x000fe2000c101b06 */
[----:B------:R-:W-:Y:S05]  /*05a0*/  EXIT ;  /* 0x000000000000794d */ /* 0x000fea0003800000 */
.L_x_4:
[----:B------:R-:W-:-:S00]  /*05b0*/  BRA `(.L_x_4) ;  /* 0xfffffffc00fc7947 */ /* 0x000fc0000383ffff */
[----:B------:R-:W-:-:S00]  /*05c0*/  NOP ;  /* 0x0000000000007918 */ /* 0x000fc00000000000 */
        /* <DEDUP_REMOVED lines=11> */
.L_x_5:


//--------------------- .nv.shared._Z25computeSmallestSquaresGPUPKfS0_iPdS1_S1_S1_ --------------------------
	.section	.nv.shared._Z25computeSmallestSquaresGPUPKfS0_iPdS1_S1_S1_,"aw",@nobits
	.sectionflags	@""
	.align	16
	.zero		1024


//--------------------- .nv.shared.reserved.0     --------------------------
	.section	.nv.shared.reserved.0,"aw",@nobits
	.weak		__nv_reservedSMEM_offset_0_alias
	.size		__nv_reservedSMEM_offset_0_alias, 0, 64
	.other		__nv_reservedSMEM_offset_0_alias,@"STO_CUDA_RESERVED_SHARED STV_DEFAULT"
__nv_reservedSMEM_offset_0_alias:
	.zero		0
	.zero		64


//--------------------- .nv.constant0._Z25computeSmallestSquaresGPUPKfS0_iPdS1_S1_S1_ --------------------------
	.section	.nv.constant0._Z25computeSmallestSquaresGPUPKfS0_iPdS1_S1_S1_,"a",@progbits
	.sectionflags	@""
	.align	4
.nv.constant0._Z25computeSmallestSquaresGPUPKfS0_iPdS1_S1_S1_:
	.zero		952


//--------------------- SYMBOLS --------------------------

	.type		.nv.reservedSmem.offset0,@object
	.size		.nv.reservedSmem.offset0,0x4
	.type		.nv.reservedSmem.cap,@object
	.size		.nv.reservedSmem.cap,0x4
